	.headerflags	@"EF_CUDA_TEXMODE_UNIFIED EF_CUDA_64BIT_ADDRESS EF_CUDA_SM86 EF_CUDA_VIRTUAL_SM(EF_CUDA_SM86)"
	.elftype	@"ET_EXEC"


//--------------------- .nv.info                  --------------------------
	.section	.nv.info,"",@"SHT_CUDA_INFO"
	.align	4


	//----- nvinfo : EIATTR_REGCOUNT
	.align		4
        /*0000*/ 	.byte	0x04, 0x2f
        /*0002*/ 	.short	(.L_1 - .L_0)
	.align		4
.L_0:
        /*0004*/ 	.word	index@(triton_red_fused_addmm_0)
        /*0008*/ 	.word	0x00000024


	//----- nvinfo : EIATTR_MIN_STACK_SIZE
	.align		4
.L_1:
        /*000c*/ 	.byte	0x04, 0x12
        /*000e*/ 	.short	(.L_3 - .L_2)
	.align		4
.L_2:
        /*0010*/ 	.word	index@(triton_red_fused_addmm_0)
        /*0014*/ 	.word	0x00000000


	//----- nvinfo : EIATTR_FRAME_SIZE
	.align		4
.L_3:
        /*0018*/ 	.byte	0x04, 0x11
        /*001a*/ 	.short	(.L_5 - .L_4)
	.align		4
.L_4:
        /*001c*/ 	.word	index@(triton_red_fused_addmm_0)
        /*0020*/ 	.word	0x00000000


	//----- nvinfo : EIATTR_MIN_STACK_SIZE
	.align		4
.L_5:
        /*0024*/ 	.byte	0x04, 0x12
        /*0026*/ 	.short	(.L_7 - .L_6)
	.align		4
.L_6:
        /*0028*/ 	.word	index@(triton_red_fused_addmm_0)
        /*002c*/ 	.word	0x00000000
.L_7:


//--------------------- .nv.info.triton_red_fused_addmm_0 --------------------------
	.section	.nv.info.triton_red_fused_addmm_0,"",@"SHT_CUDA_INFO"
	.sectionflags	@""
	.align	4


	//----- nvinfo : EIATTR_CUDA_API_VERSION
	.align		4
        /*0000*/ 	.byte	0x04, 0x37
        /*0002*/ 	.short	(.L_9 - .L_8)
.L_8:
        /*0004*/ 	.word	0x0000007c


	//----- nvinfo : EIATTR_SW2861232_WAR
	.align		4
.L_9:
        /*0008*/ 	.byte	0x01, 0x35
	.zero		2


	//----- nvinfo : EIATTR_PARAM_CBANK
	.align		4
        /*000c*/ 	.byte	0x04, 0x0a
        /*000e*/ 	.short	(.L_11 - .L_10)
	.align		4
.L_10:
        /*0010*/ 	.word	index@(.nv.constant0.triton_red_fused_addmm_0)
        /*0014*/ 	.short	0x0160
        /*0016*/ 	.short	0x0038


	//----- nvinfo : EIATTR_CBANK_PARAM_SIZE
	.align		4
.L_11:
        /*0018*/ 	.byte	0x03, 0x19
        /*001a*/ 	.short	0x0038


	//----- nvinfo : EIATTR_KPARAM_INFO
	.align		4
        /*001c*/ 	.byte	0x04, 0x17
        /*001e*/ 	.short	(.L_13 - .L_12)
.L_12:
        /*0020*/ 	.word	0x00000000
        /*0024*/ 	.short	0x0007
        /*0026*/ 	.short	0x0030
        /*0028*/ 	.byte	0x00, 0xf4, 0x21, 0x00


	//----- nvinfo : EIATTR_KPARAM_INFO
	.align		4
.L_13:
        /*002c*/ 	.byte	0x04, 0x17
        /*002e*/ 	.short	(.L_15 - .L_14)
.L_14:
        /*0030*/ 	.word	0x00000000
        /*0034*/ 	.short	0x0006
        /*0036*/ 	.short	0x002c
        /*0038*/ 	.byte	0x00, 0xf0, 0x11, 0x00


	//----- nvinfo : EIATTR_KPARAM_INFO
	.align		4
.L_15:
        /*003c*/ 	.byte	0x04, 0x17
        /*003e*/ 	.short	(.L_17 - .L_16)
.L_16:
        /*0040*/ 	.word	0x00000000
        /*0044*/ 	.short	0x0005
        /*0046*/ 	.short	0x0028
        /*0048*/ 	.byte	0x00, 0xf0, 0x11, 0x00


	//----- nvinfo : EIATTR_KPARAM_INFO
	.align		4
.L_17:
        /*004c*/ 	.byte	0x04, 0x17
        /*004e*/ 	.short	(.L_19 - .L_18)
.L_18:
        /*0050*/ 	.word	0x00000000
        /*0054*/ 	.short	0x0004
        /*0056*/ 	.short	0x0020
        /*0058*/ 	.byte	0x00, 0xf4, 0x21, 0x00


	//----- nvinfo : EIATTR_KPARAM_INFO
	.align		4
.L_19:
        /*005c*/ 	.byte	0x04, 0x17
        /*005e*/ 	.short	(.L_21 - .L_20)
.L_20:
        /*0060*/ 	.word	0x00000000
        /*0064*/ 	.short	0x0003
        /*0066*/ 	.short	0x0018
        /*0068*/ 	.byte	0x00, 0xf4, 0x21, 0x00


	//----- nvinfo : EIATTR_KPARAM_INFO
	.align		4
.L_21:
        /*006c*/ 	.byte	0x04, 0x17
        /*006e*/ 	.short	(.L_23 - .L_22)
.L_22:
        /*0070*/ 	.word	0x00000000
        /*0074*/ 	.short	0x0002
        /*0076*/ 	.short	0x0010
        /*0078*/ 	.byte	0x00, 0xf4, 0x21, 0x00


	//----- nvinfo : EIATTR_KPARAM_INFO
	.align		4
.L_23:
        /*007c*/ 	.byte	0x04, 0x17
        /*007e*/ 	.short	(.L_25 - .L_24)
.L_24:
        /*0080*/ 	.word	0x00000000
        /*0084*/ 	.short	0x0001
        /*0086*/ 	.short	0x0008
        /*0088*/ 	.byte	0x00, 0xf4, 0x21, 0x00


	//----- nvinfo : EIATTR_KPARAM_INFO
	.align		4
.L_25:
        /*008c*/ 	.byte	0x04, 0x17
        /*008e*/ 	.short	(.L_27 - .L_26)
.L_26:
        /*0090*/ 	.word	0x00000000
        /*0094*/ 	.short	0x0000
        /*0096*/ 	.short	0x0000
        /*0098*/ 	.byte	0x00, 0xf4, 0x21, 0x00


	//----- nvinfo : EIATTR_MAXREG_COUNT
	.align		4
.L_27:
        /*009c*/ 	.byte	0x03, 0x1b
        /*009e*/ 	.short	0x00ff


	//----- nvinfo : EIATTR_COOP_GROUP_MASK_REGIDS
	.align		4
        /*00a0*/ 	.byte	0x04, 0x29
        /*00a2*/ 	.short	(.L_29 - .L_28)


	//   ....[0]....
.L_28:
        /*00a4*/ 	.word	0xffffffff


	//   ....[1]....
        /*00a8*/ 	.word	0xffffffff


	//----- nvinfo : EIATTR_COOP_GROUP_INSTR_OFFSETS
	.align		4
.L_29:
        /*00ac*/ 	.byte	0x04, 0x28
        /*00ae*/ 	.short	(.L_31 - .L_30)


	//   ....[0]....
.L_30:
        /*00b0*/ 	.word	0x00000800


	//   ....[1]....
        /*00b4*/ 	.word	0x00000830


	//----- nvinfo : EIATTR_EXIT_INSTR_OFFSETS
	.align		4
.L_31:
        /*00b8*/ 	.byte	0x04, 0x1c
        /*00ba*/ 	.short	(.L_33 - .L_32)


	//   ....[0]....
.L_32:
        /*00bc*/ 	.word	0x000008d0


	//   ....[1]....
        /*00c0*/ 	.word	0x00000910


	//----- nvinfo : EIATTR_REQNTID
	.align		4
.L_33:
        /*00c4*/ 	.byte	0x04, 0x10
        /*00c6*/ 	.short	(.L_35 - .L_34)
.L_34:
        /*00c8*/ 	.word	0x00000080
        /*00cc*/ 	.word	0x00000001
        /*00d0*/ 	.word	0x00000001
.L_35:


//--------------------- .nv.callgraph             --------------------------
	.section	.nv.callgraph,"",@"SHT_CUDA_CALLGRAPH"
	.align	4
	.sectionentsize	8
	.align		4
        /*0000*/ 	.word	0x00000000
	.align		4
        /*0004*/ 	.word	0xffffffff
	.align		4
        /*0008*/ 	.word	0x00000000
	.align		4
        /*000c*/ 	.word	0xfffffffe
	.align		4
        /*0010*/ 	.word	0x00000000
	.align		4
        /*0014*/ 	.word	0xfffffffd
	.align		4
        /*0018*/ 	.word	0x00000000
	.align		4
        /*001c*/ 	.word	0xfffffffc


//--------------------- .nv.rel.action            --------------------------
	.section	.nv.rel.action,"",@"SHT_CUDA_RELOCINFO"
	.align	8
	.sectionentsize	8
        /*0000*/ 	.byte	0x73, 0x00, 0x00, 0x00, 0x00, 0x00, 0x00, 0x00, 0x00, 0x00, 0x00, 0x11, 0x25, 0x00, 0x05, 0x36


//--------------------- .nv.constant0.triton_red_fused_addmm_0 --------------------------
	.section	.nv.constant0.triton_red_fused_addmm_0,"a",@progbits
	.sectionflags	@""
	.align	4
.nv.constant0.triton_red_fused_addmm_0:
	.zero		408


//--------------------- .text.triton_red_fused_addmm_0 --------------------------
	.section	.text.triton_red_fused_addmm_0,"ax",@progbits
	.sectionflags	@"SHF_BARRIERS=1"
	.sectioninfo	@"SHI_REGISTERS=36"
	.align	128
        .global         triton_red_fused_addmm_0
        .type           triton_red_fused_addmm_0,@function
        .size           triton_red_fused_addmm_0,(.L_x_2 - triton_red_fused_addmm_0)
        .other          triton_red_fused_addmm_0,@"STO_CUDA_ENTRY STV_DEFAULT"
triton_red_fused_addmm_0:
.text.triton_red_fused_addmm_0:
[----:B------:R-:W-:Y:S02]  /*0000*/  MOV R1, c[0x0][0x28] ;  /* 0x00000a0000017a02 */ /* 0x000fe40000000f00 */
[----:B------:R-:W0:Y:S01]  /*0010*/  S2R R12, SR_TID.X ;  /* 0x00000000000c7919 */ /* 0x000e220000002100 */
[----:B------:R-:W-:Y:S01]  /*0020*/  MOV R15, 0x8 ;  /* 0x00000008000f7802 */ /* 0x000fe20000000f00 */
[----:B------:R-:W-:Y:S01]  /*0030*/  CS2R R16, SRZ ;  /* 0x0000000000107805 */ /* 0x000fe2000001ff00 */
[----:B------:R-:W-:Y:S01]  /*0040*/  MOV R20, 0xfffffff8 ;  /* 0xfffffff800147802 */ /* 0x000fe20000000f00 */
[----:B------:R-:W1:Y:S01]  /*0050*/  S2R R3, SR_CTAID.X ;  /* 0x0000000000037919 */ /* 0x000e620000002500 */
[----:B------:R-:W-:Y:S01]  /*0060*/  MOV R29, 0xffffffff ;  /* 0xffffffff001d7802 */ /* 0x000fe20000000f00 */
[----:B------:R-:W-:Y:S01]  /*0070*/  CS2R R18, SRZ ;  /* 0x0000000000127805 */ /* 0x000fe2000001ff00 */
[----:B------:R-:W-:Y:S01]  /*0080*/  MOV R21, RZ ;  /* 0x000000ff00157202 */ /* 0x000fe20000000f00 */
[----:B------:R-:W-:Y:S01]  /*0090*/  CS2R R24, SRZ ;  /* 0x0000000000187805 */ /* 0x000fe2000001ff00 */
[----:B------:R-:W-:Y:S01]  /*00a0*/  MOV R22, RZ ;  /* 0x000000ff00167202 */ /* 0x000fe20000000f00 */
[----:B------:R-:W-:Y:S01]  /*00b0*/  ULDC.64 UR4, c[0x0][0x118] ;  /* 0x0000460000047ab9 */ /* 0x000fe20000000a00 */
[----:B0-----:R-:W-:-:S02]  /*00c0*/  SHF.R.U32.HI R0, RZ, 0x1, R12 ;  /* 0x00000001ff007819 */ /* 0x001fc4000001160c */
[----:B------:R-:W-:Y:S02]  /*00d0*/  SHF.L.U32 R2, R12, 0x2, RZ ;  /* 0x000000020c027819 */ /* 0x000fe400000006ff */
[----:B------:R-:W-:Y:S02]  /*00e0*/  SGXT.U32 R0, R0, 0x6 ;  /* 0x000000060000781a */ /* 0x000fe40000000000 */
[C---:B-1----:R-:W-:Y:S02]  /*00f0*/  SHF.L.U32 R13, R3.reuse, 0x6, RZ ;  /* 0x00000006030d7819 */ /* 0x042fe400000006ff */
[----:B------:R-:W-:Y:S02]  /*0100*/  LOP3.LUT R14, R12, 0x1, RZ, 0xc0, !PT ;  /* 0x000000010c0e7812 */ /* 0x000fe400078ec0ff */
[----:B------:R-:W-:Y:S02]  /*0110*/  LOP3.LUT R2, R2, 0x4, RZ, 0xc0, !PT ;  /* 0x0000000402027812 */ /* 0x000fe400078ec0ff */
[----:B------:R-:W-:Y:S01]  /*0120*/  LEA R23, R3, R0, 0x6 ;  /* 0x0000000003177211 */ /* 0x000fe200078e30ff */
[----:B------:R-:W-:Y:S01]  /*0130*/  IMAD.WIDE.U32 R14, R14, R15, c[0x0][0x160] ;  /* 0x000058000e0e7625 */ /* 0x000fe200078e000f */
[----:B------:R-:W-:-:S03]  /*0140*/  LOP3.LUT R3, R0, R13, RZ, 0xfc, !PT ;  /* 0x0000000d00037212 */ /* 0x000fc600078efcff */
[----:B------:R-:W-:Y:S01]  /*0150*/  IMAD R23, R23, 0xc00, R2 ;  /* 0x00000c0017177824 */ /* 0x000fe200078e0202 */
[----:B------:R-:W-:-:S03]  /*0160*/  ISETP.GE.AND P1, PT, R3, 0x4800, PT ;  /* 0x000048000300780c */ /* 0x000fc60003f26270 */
.L_x_0:
[----:B------:R-:W2:Y:S01]  /*0170*/  LDG.E.EL.64 R2, [R14.64] ;  /* 0x000000040e027981 */ /* 0x000ea2000c2e1b00 */
[----:B------:R-:W-:Y:S01]  /*0180*/  IADD3 R11, R23, 0x8, R20 ;  /* 0x00000008170b7810 */ /* 0x000fe20007ffe014 */
[----:B------:R-:W-:Y:S01]  /*0190*/  CS2R R4, SRZ ;  /* 0x0000000000047805 */ /* 0x000fe2000001ff00 */
[----:B------:R-:W-:Y:S01]  /*01a0*/  MOV R10, 0x2 ;  /* 0x00000002000a7802 */ /* 0x000fe20000000f00 */
[----:B------:R-:W-:-:S04]  /*01b0*/  CS2R R6, SRZ ;  /* 0x0000000000067805 */ /* 0x000fc8000001ff00 */
[----:B------:R-:W-:-:S04]  /*01c0*/  IMAD.WIDE R8, R11, R10, c[0x0][0x168] ;  /* 0x00005a000b087625 */ /* 0x000fc800078e020a */
[----:B------:R-:W-:Y:S01]  /*01d0*/  IMAD.WIDE R10, R11, R10, c[0x0][0x170] ;  /* 0x00005c000b0a7625 */ /* 0x000fe200078e020a */
[----:B------:R0:W3:Y:S04]  /*01e0*/  @!P1 LDG.E.EF.64 R4, [R8.64] ;  /* 0x0000000408049981 */ /* 0x0000e8000c0e1b00 */
[----:B------:R1:W4:Y:S01]  /*01f0*/  @!P1 LDG.E.EF.64 R6, [R10.64] ;  /* 0x000000040a069981 */ /* 0x000322000c0e1b00 */
[C---:B--2---:R-:W-:Y:S02]  /*0200*/  SHF.L.U32 R27, R2.reuse, 0x10, RZ ;  /* 0x00000010021b7819 */ /* 0x044fe400000006ff */
[----:B------:R-:W-:Y:S02]  /*0210*/  PRMT R26, R2, 0x7632, R26 ;  /* 0x00007632021a7816 */ /* 0x000fe4000000001a */
[C---:B------:R-:W-:Y:S01]  /*0220*/  SHF.L.U32 R28, R3.reuse, 0x10, RZ ;  /* 0x00000010031c7819 */ /* 0x040fe200000006ff */
[----:B------:R-:W-:Y:S01]  /*0230*/  FADD R2, RZ, -R27 ;  /* 0x8000001bff027221 */ /* 0x000fe20000000000 */
[----:B------:R-:W-:Y:S01]  /*0240*/  PRMT R3, R3, 0x7632, R3 ;  /* 0x0000763203037816 */ /* 0x000fe20000000003 */
[----:B------:R-:W-:-:S02]  /*0250*/  IMAD.U32 R26, R26, 0x10000, RZ ;  /* 0x000100001a1a7824 */ /* 0x000fc400078e00ff */
[----:B------:R-:W-:Y:S01]  /*0260*/  FADD R30, RZ, -R28 ;  /* 0x8000001cff1e7221 */ /* 0x000fe20000000000 */
[----:B------:R-:W-:Y:S01]  /*0270*/  FMUL R31, R2, 1.4426950216293334961 ;  /* 0x3fb8aa3b021f7820 */ /* 0x000fe20000400000 */
[----:B------:R-:W-:Y:S01]  /*0280*/  FADD R2, RZ, -R26 ;  /* 0x8000001aff027221 */ /* 0x000fe20000000000 */
[----:B------:R-:W-:Y:S01]  /*0290*/  SHF.L.U32 R3, R3, 0x10, RZ ;  /* 0x0000001003037819 */ /* 0x000fe200000006ff */
[----:B------:R-:W-:Y:S02]  /*02a0*/  FMUL R30, R30, 1.4426950216293334961 ;  /* 0x3fb8aa3b1e1e7820 */ /* 0x000fe40000400000 */
[----:B0-----:R-:W-:Y:S01]  /*02b0*/  FMUL R8, R2, 1.4426950216293334961 ;  /* 0x3fb8aa3b02087820 */ /* 0x001fe20000400000 */
[----:B------:R-:W-:Y:S01]  /*02c0*/  FSETP.GEU.AND P0, PT, R31, -126, PT ;  /* 0xc2fc00001f00780b */ /* 0x000fe20003f0e000 */
[----:B------:R-:W-:Y:S01]  /*02d0*/  FADD R2, RZ, -R3 ;  /* 0x80000003ff027221 */ /* 0x000fe20000000000 */
[----:B------:R-:W-:Y:S02]  /*02e0*/  FSETP.GEU.AND P4, PT, R30, -126, PT ;  /* 0xc2fc00001e00780b */ /* 0x000fe40003f8e000 */
[----:B------:R-:W-:Y:S01]  /*02f0*/  FSETP.GEU.AND P2, PT, R8, -126, PT ;  /* 0xc2fc00000800780b */ /* 0x000fe20003f4e000 */
[----:B-1----:R-:W-:-:S05]  /*0300*/  FMUL R11, R2, 1.4426950216293334961 ;  /* 0x3fb8aa3b020b7820 */ /* 0x002fca0000400000 */
[----:B------:R-:W-:-:S03]  /*0310*/  FSETP.GEU.AND P3, PT, R11, -126, PT ;  /* 0xc2fc00000b00780b */ /* 0x000fc60003f6e000 */
[----:B------:R-:W-:Y:S02]  /*0320*/  @!P0 FMUL R31, R31, 0.5 ;  /* 0x3f0000001f1f8820 */ /* 0x000fe40000400000 */
[----:B------:R-:W-:Y:S02]  /*0330*/  @!P4 FMUL R30, R30, 0.5 ;  /* 0x3f0000001e1ec820 */ /* 0x000fe40000400000 */
[----:B------:R-:W0:Y:S01]  /*0340*/  MUFU.EX2 R2, R31 ;  /* 0x0000001f00027308 */ /* 0x000e220000000800 */
[----:B------:R-:W-:-:S05]  /*0350*/  @!P2 FMUL R8, R8, 0.5 ;  /* 0x3f0000000808a820 */ /* 0x000fca0000400000 */
[----:B------:R-:W-:Y:S02]  /*0360*/  @!P3 FMUL R11, R11, 0.5 ;  /* 0x3f0000000b0bb820 */ /* 0x000fe40000400000 */
[----:B------:R-:W1:Y:S08]  /*0370*/  MUFU.EX2 R10, R30 ;  /* 0x0000001e000a7308 */ /* 0x000e700000000800 */
[----:B------:R-:W2:Y:S01]  /*0380*/  MUFU.EX2 R9, R8 ;  /* 0x0000000800097308 */ /* 0x000ea20000000800 */
[----:B0-----:R-:W-:-:S04]  /*0390*/  @!P0 FMUL R2, R2, R2 ;  /* 0x0000000202028220 */ /* 0x001fc80000400000 */
[----:B------:R-:W-:-:S03]  /*03a0*/  FADD R2, R2, 1 ;  /* 0x3f80000002027421 */ /* 0x000fc60000000000 */
[----:B------:R-:W0:Y:S01]  /*03b0*/  MUFU.EX2 R32, R11 ;  /* 0x0000000b00207308 */ /* 0x000e220000000800 */
[----:B-1----:R-:W-:-:S04]  /*03c0*/  @!P4 FMUL R10, R10, R10 ;  /* 0x0000000a0a0ac220 */ /* 0x002fc80000400000 */
[----:B------:R-:W-:Y:S01]  /*03d0*/  FADD R31, R10, 1 ;  /* 0x3f8000000a1f7421 */ /* 0x000fe20000000000 */
[----:B--2---:R-:W-:Y:S01]  /*03e0*/  @!P2 FMUL R9, R9, R9 ;  /* 0x000000090909a220 */ /* 0x004fe20000400000 */
[----:B------:R-:W-:-:S03]  /*03f0*/  FSETP.GT.AND P2, PT, R2, 8.50705917302346158658e+37, PT ;  /* 0x7e8000000200780b */ /* 0x000fc60003f44000 */
[----:B------:R-:W-:Y:S01]  /*0400*/  FSETP.GT.AND P0, PT, R31, 8.50705917302346158658e+37, PT ;  /* 0x7e8000001f00780b */ /* 0x000fe20003f04000 */
[----:B------:R-:W-:Y:S01]  /*0410*/  FADD R10, R9, 1 ;  /* 0x3f800000090a7421 */ /* 0x000fe20000000000 */
[----:B------:R-:W-:Y:S01]  /*0420*/  MOV R9, 0x3e800000 ;  /* 0x3e80000000097802 */ /* 0x000fe20000000f00 */
[----:B0-----:R-:W-:-:S03]  /*0430*/  @!P3 FMUL R32, R32, R32 ;  /* 0x000000202020b220 */ /* 0x001fc60000400000 */
[----:B------:R-:W-:Y:S02]  /*0440*/  FSETP.GT.AND P3, PT, R10, 8.50705917302346158658e+37, PT ;  /* 0x7e8000000a00780b */ /* 0x000fe40003f64000 */
[C---:B------:R-:W-:Y:S01]  /*0450*/  FSEL R11, R9.reuse, 1, P2 ;  /* 0x3f800000090b7808 */ /* 0x040fe20001000000 */
[----:B------:R-:W-:Y:S01]  /*0460*/  FADD R8, R32, 1 ;  /* 0x3f80000020087421 */ /* 0x000fe20000000000 */
[----:B------:R-:W-:Y:S01]  /*0470*/  FSEL R30, R9, 1, P0 ;  /* 0x3f800000091e7808 */ /* 0x000fe20000000000 */
[----:B------:R-:W-:Y:S01]  /*0480*/  @P2 FMUL R2, R2, 0.25 ;  /* 0x3e80000002022820 */ /* 0x000fe20000400000 */
[----:B------:R-:W-:Y:S01]  /*0490*/  IADD3 R14, P2, R14, 0x10, RZ ;  /* 0x000000100e0e7810 */ /* 0x000fe20007f5e0ff */
[----:B------:R-:W-:Y:S01]  /*04a0*/  @P0 FMUL R31, R31, 0.25 ;  /* 0x3e8000001f1f0820 */ /* 0x000fe20000400000 */
[----:B------:R-:W-:Y:S02]  /*04b0*/  FSETP.GT.AND P4, PT, R8, 8.50705917302346158658e+37, PT ;  /* 0x7e8000000800780b */ /* 0x000fe40003f84000 */
[----:B------:R-:W-:Y:S01]  /*04c0*/  IADD3 R20, P0, R20, 0x8, RZ ;  /* 0x0000000814147810 */ /* 0x000fe20007f1e0ff */
[----:B------:R-:W0:Y:S01]  /*04d0*/  MUFU.RCP R2, R2 ;  /* 0x0000000200027308 */ /* 0x000e220000001000 */
[----:B------:R-:W-:Y:S01]  /*04e0*/  IADD3.X R15, RZ, R15, RZ, P2, !PT ;  /* 0x0000000fff0f7210 */ /* 0x000fe200017fe4ff */
[----:B------:R-:W-:-:S02]  /*04f0*/  @P3 FMUL R10, R10, 0.25 ;  /* 0x3e8000000a0a3820 */ /* 0x000fc40000400000 */
[----:B------:R-:W-:Y:S01]  /*0500*/  IMAD.X R29, RZ, RZ, R29, P0 ;  /* 0x000000ffff1d7224 */ /* 0x000fe200000e061d */
[----:B------:R-:W-:-:S03]  /*0510*/  ISETP.GE.U32.AND P0, PT, R20, 0xbf8, PT ;  /* 0x00000bf81400780c */ /* 0x000fc60003f06070 */
[----:B------:R-:W1:Y:S01]  /*0520*/  MUFU.RCP R31, R31 ;  /* 0x0000001f001f7308 */ /* 0x000e620000001000 */
[----:B------:R-:W-:Y:S01]  /*0530*/  ISETP.GE.U32.AND.EX P0, PT, R29, RZ, PT, P0 ;  /* 0x000000ff1d00720c */ /* 0x000fe20003f06100 */
[----:B------:R-:W-:-:S06]  /*0540*/  @P4 FMUL R8, R8, 0.25 ;  /* 0x3e80000008084820 */ /* 0x000fcc0000400000 */
[----:B------:R-:W2:Y:S01]  /*0550*/  MUFU.RCP R10, R10 ;  /* 0x0000000a000a7308 */ /* 0x000ea20000001000 */
[----:B0-----:R-:W-:Y:S01]  /*0560*/  FMUL R2, R2, R11 ;  /* 0x0000000b02027220 */ /* 0x001fe20000400000 */
[----:B------:R-:W-:-:S03]  /*0570*/  FSEL R11, R9, 1, P3 ;  /* 0x3f800000090b7808 */ /* 0x000fc60001800000 */
[----:B------:R-:W-:-:S03]  /*0580*/  FMUL R2, R27, R2 ;  /* 0x000000021b027220 */ /* 0x000fc60000400000 */
[----:B------:R-:W0:Y:S01]  /*0590*/  MUFU.RCP R8, R8 ;  /* 0x0000000800087308 */ /* 0x000e220000001000 */
[----:B-1----:R-:W-:Y:S01]  /*05a0*/  FMUL R33, R31, R30 ;  /* 0x0000001e1f217220 */ /* 0x002fe20000400000 */
[----:B------:R-:W-:Y:S02]  /*05b0*/  FSEL R31, R9, 1, P4 ;  /* 0x3f800000091f7808 */ /* 0x000fe40002000000 */
[C---:B---3--:R-:W-:Y:S01]  /*05c0*/  SHF.L.U32 R9, R5.reuse, 0x10, RZ ;  /* 0x0000001005097819 */ /* 0x048fe200000006ff */
[----:B------:R-:W-:Y:S01]  /*05d0*/  FMUL R33, R28, R33 ;  /* 0x000000211c217220 */ /* 0x000fe20000400000 */
[----:B------:R-:W-:Y:S01]  /*05e0*/  PRMT R5, R5, 0x7632, R5 ;  /* 0x0000763205057816 */ /* 0x000fe20000000005 */
[----:B--2---:R-:W-:Y:S01]  /*05f0*/  FMUL R27, R10, R11 ;  /* 0x0000000b0a1b7220 */ /* 0x004fe20000400000 */
[----:B----4-:R-:W-:Y:S01]  /*0600*/  SHF.L.U32 R11, R7, 0x10, RZ ;  /* 0x00000010070b7819 */ /* 0x010fe200000006ff */
[----:B------:R-:W-:Y:S01]  /*0610*/  @!P1 FFMA R24, R9, R33, R24 ;  /* 0x0000002109189223 */ /* 0x000fe20000000018 */
[----:B------:R-:W-:Y:S01]  /*0620*/  PRMT R7, R7, 0x7632, R7 ;  /* 0x0000763207077816 */ /* 0x000fe20000000007 */
[----:B------:R-:W-:Y:S01]  /*0630*/  FMUL R27, R26, R27 ;  /* 0x0000001b1a1b7220 */ /* 0x000fe20000400000 */
[----:B------:R-:W-:Y:S01]  /*0640*/  SHF.L.U32 R9, R6, 0x10, RZ ;  /* 0x0000001006097819 */ /* 0x000fe200000006ff */
[----:B------:R-:W-:Y:S01]  /*0650*/  @!P1 FFMA R22, R11, R33, R22 ;  /* 0x000000210b169223 */ /* 0x000fe20000000016 */
[----:B0-----:R-:W-:Y:S01]  /*0660*/  FMUL R10, R8, R31 ;  /* 0x0000001f080a7220 */ /* 0x001fe20000400000 */
[----:B------:R-:W-:-:S02]  /*0670*/  SHF.L.U32 R8, R4, 0x10, RZ ;  /* 0x0000001004087819 */ /* 0x000fc400000006ff */
[----:B------:R-:W-:Y:S01]  /*0680*/  @!P1 FFMA R16, R9, R2, R16 ;  /* 0x0000000209109223 */ /* 0x000fe20000000010 */
[----:B------:R-:W-:Y:S01]  /*0690*/  FMUL R10, R3, R10 ;  /* 0x0000000a030a7220 */ /* 0x000fe20000400000 */
[----:B------:R-:W-:Y:S01]  /*06a0*/  PRMT R3, R4, 0x7632, R3 ;  /* 0x0000763204037816 */ /* 0x000fe20000000003 */
[----:B------:R-:W-:Y:S01]  /*06b0*/  @!P1 FFMA R25, R8, R2, R25 ;  /* 0x0000000208199223 */ /* 0x000fe20000000019 */
[----:B------:R-:W-:Y:S02]  /*06c0*/  PRMT R8, R6, 0x7632, R8 ;  /* 0x0000763206087816 */ /* 0x000fe40000000008 */
[----:B------:R-:W-:Y:S02]  /*06d0*/  SHF.L.U32 R4, R5, 0x10, RZ ;  /* 0x0000001005047819 */ /* 0x000fe400000006ff */
[----:B------:R-:W-:Y:S02]  /*06e0*/  SHF.L.U32 R6, R7, 0x10, RZ ;  /* 0x0000001007067819 */ /* 0x000fe400000006ff */
[----:B------:R-:W-:Y:S01]  /*06f0*/  SHF.L.U32 R3, R3, 0x10, RZ ;  /* 0x0000001003037819 */ /* 0x000fe200000006ff */
[-C--:B------:R-:W-:Y:S01]  /*0700*/  @!P1 FFMA R17, R4, R10.reuse, R17 ;  /* 0x0000000a04119223 */ /* 0x080fe20000000011 */
[----:B------:R-:W-:Y:S01]  /*0710*/  SHF.L.U32 R8, R8, 0x10, RZ ;  /* 0x0000001008087819 */ /* 0x000fe200000006ff */
[----:B------:R-:W-:-:S02]  /*0720*/  @!P1 FFMA R19, R6, R10, R19 ;  /* 0x0000000a06139223 */ /* 0x000fc40000000013 */
[-C--:B------:R-:W-:Y:S02]  /*0730*/  @!P1 FFMA R18, R3, R27.reuse, R18 ;  /* 0x0000001b03129223 */ /* 0x080fe40000000012 */
[----:B------:R-:W-:Y:S01]  /*0740*/  @!P1 FFMA R21, R8, R27, R21 ;  /* 0x0000001b08159223 */ /* 0x000fe20000000015 */
[----:B------:R-:W-:Y:S05]  /*0750*/  @!P0 BRA `(.L_x_0) ;  /* 0xfffffa1000008947 */ /* 0x000fea000383ffff */
[----:B------:R-:W-:Y:S01]  /*0760*/  FADD R25, R25, R18 ;  /* 0x0000001219197221 */ /* 0x000fe20000000000 */
[----:B------:R-:W-:Y:S01]  /*0770*/  FADD R21, R16, R21 ;  /* 0x0000001510157221 */ /* 0x000fe20000000000 */
[----:B------:R-:W-:Y:S02]  /*0780*/  LOP3.LUT R4, R12, 0x3f, RZ, 0xc0, !PT ;  /* 0x0000003f0c047812 */ /* 0x000fe400078ec0ff */
[----:B------:R-:W-:Y:S01]  /*0790*/  FADD R24, R24, R25 ;  /* 0x0000001918187221 */ /* 0x000fe20000000000 */
[----:B------:R-:W-:Y:S01]  /*07a0*/  FADD R22, R22, R21 ;  /* 0x0000001516167221 */ /* 0x000fe20000000000 */
[----:B------:R-:W-:Y:S02]  /*07b0*/  LOP3.LUT R13, R13, 0x3f, R12, 0xf8, !PT ;  /* 0x0000003f0d0d7812 */ /* 0x000fe400078ef80c */
[----:B------:R-:W-:Y:S01]  /*07c0*/  FADD R24, R17, R24 ;  /* 0x0000001811187221 */ /* 0x000fe20000000000 */
[----:B------:R-:W-:Y:S01]  /*07d0*/  FADD R22, R19, R22 ;  /* 0x0000001613167221 */ /* 0x000fe20000000000 */
[----:B------:R-:W-:-:S02]  /*07e0*/  LOP3.LUT P0, RZ, R12, 0x40, RZ, 0xc0, !PT ;  /* 0x000000400cff7812 */ /* 0x000fc4000780c0ff */
[----:B------:R-:W-:Y:S01]  /*07f0*/  MOV R6, 0x4 ;  /* 0x0000000400067802 */ /* 0x000fe20000000f00 */
[----:B------:R-:W0:Y:S01]  /*0800*/  SHFL.BFLY PT, R3, R24, 0x1, 0x1f ;  /* 0x0c201f0018037f89 */ /* 0x000e2200000e0000 */
[C---:B------:R-:W-:Y:S01]  /*0810*/  ISETP.LT.AND P0, PT, R13.reuse, 0x4800, !P0 ;  /* 0x000048000d00780c */ /* 0x040fe20004701270 */
[----:B0-----:R-:W-:Y:S02]  /*0820*/  FADD R5, R24, R3 ;  /* 0x0000000318057221 */ /* 0x001fe40000000000 */
[----:B------:R-:W0:Y:S04]  /*0830*/  SHFL.BFLY PT, R3, R22, 0x1, 0x1f ;  /* 0x0c201f0016037f89 */ /* 0x000e2800000e0000 */
[----:B------:R-:W-:Y:S04]  /*0840*/  STS [R0.X4], R5 ;  /* 0x0000000500007388 */ /* 0x000fe80000004800 */
[----:B------:R-:W-:Y:S01]  /*0850*/  BAR.SYNC.DEFER_BLOCKING 0x0 ;  /* 0x0000000000007b1d */ /* 0x000fe20000010000 */
[----:B0-----:R-:W-:Y:S01]  /*0860*/  FADD R9, R22, R3 ;  /* 0x0000000316097221 */ /* 0x001fe20000000000 */
[----:B------:R-:W-:-:S04]  /*0870*/  IMAD.WIDE R2, R13, R6, c[0x0][0x178] ;  /* 0x00005e000d027625 */ /* 0x000fc800078e0206 */
[----:B------:R-:W0:Y:S04]  /*0880*/  LDS R7, [R4.X4] ;  /* 0x0000000004077984 */ /* 0x000e280000004800 */
[----:B------:R-:W-:Y:S06]  /*0890*/  BAR.SYNC.DEFER_BLOCKING 0x0 ;  /* 0x0000000000007b1d */ /* 0x000fec0000010000 */
[----:B------:R1:W-:Y:S04]  /*08a0*/  STS [R0.X4], R9 ;  /* 0x0000000900007388 */ /* 0x0003e80000004800 */
[----:B------:R-:W-:Y:S06]  /*08b0*/  BAR.SYNC.DEFER_BLOCKING 0x0 ;  /* 0x0000000000007b1d */ /* 0x000fec0000010000 */
[----:B0-----:R1:W-:Y:S01]  /*08c0*/  @P0 STG.E [R2.64], R7 ;  /* 0x0000000702000986 */ /* 0x0013e2000c101904 */
[----:B------:R-:W-:Y:S05]  /*08d0*/  @!P0 EXIT ;  /* 0x000000000000894d */ /* 0x000fea0003800000 */
[----:B------:R-:W0:Y:S01]  /*08e0*/  LDS R5, [R4.X4] ;  /* 0x0000000004057984 */ /* 0x000e220000004800 */
[----:B-1----:R-:W-:-:S05]  /*08f0*/  IMAD.WIDE R2, R13, R6, c[0x0][0x180] ;  /* 0x000060000d027625 */ /* 0x002fca00078e0206 */
[----:B0-----:R-:W-:Y:S01]  /*0900*/  STG.E [R2.64], R5 ;  /* 0x0000000502007986 */ /* 0x001fe2000c101904 */
[----:B------:R-:W-:Y:S05]  /*0910*/  EXIT ;  /* 0x000000000000794d */ /* 0x000fea0003800000 */
.L_x_1:
[----:B------:R-:W-:-:S00]  /*0920*/  BRA `(.L_x_1) ;  /* 0xfffffff000007947 */ /* 0x000fc0000383ffff */
[----:B------:R-:W-:-:S00]  /*0930*/  NOP ;  /* 0x0000000000007918 */ /* 0x000fc00000000000 */
        /* <DEDUP_REMOVED lines=12> */
.L_x_2:


//--------------------- .nv.shared.triton_red_fused_addmm_0 --------------------------
	.section	.nv.shared.triton_red_fused_addmm_0,"aw",@nobits
	.sectionflags	@""
	.align	16
